	.target	sm_120a

	.elftype	@"ET_EXEC"


//--------------------- .note.nv.tkinfo           --------------------------
	.section	.note.nv.tkinfo,"",@"SHT_NOTE"
	.sectionflags	@"SHF_NOTE_NV_TKINFO"
	.tkinfo
        /*0018*/ 	.word	0x00000080
        /*0030*/ 	.string	""
        /*0030*/ 	.string	"ptxas"
        /*0030*/ 	.string	"Cuda compilation tools, release 12.8, V12.8.93"
        /*0030*/ 	.string	"Build cuda_12.8.r12.8/compiler.35583870_0"
        /*0030*/ 	.string	"-v  -lineinfo  -arch sm_120a "



//--------------------- .note.nv.cuver            --------------------------
	.section	.note.nv.cuver,"",@"SHT_NOTE"
	.sectionflags	@"SHF_NOTE_NV_CUVER"
        /*0018*/ 	.short	0x0001
        /*001a*/ 	.short	0x0078
        /*001c*/ 	.short	0x0001
        /*001e*/ 	.short	0x0000
        /*0020*/ 	.short	0x0001
        /*0022*/ 	.short	0x0000


//--------------------- .nv.info                  --------------------------
	.section	.nv.info,"",@"SHT_CUDA_INFO"
	.align	4


	//----- nvinfo : EIATTR_REGCOUNT
	.align		4
        /*0000*/ 	.byte	0x04, 0x2f
        /*0002*/ 	.short	(.L_1 - .L_0)
	.align		4
.L_0:
        /*0004*/ 	.word	index@(triton_per_fused_mean_0)
        /*0008*/ 	.word	0x0000001c


	//----- nvinfo : EIATTR_FRAME_SIZE
	.align		4
.L_1:
        /*000c*/ 	.byte	0x04, 0x11
        /*000e*/ 	.short	(.L_3 - .L_2)
	.align		4
.L_2:
        /*0010*/ 	.word	index@(triton_per_fused_mean_0)
        /*0014*/ 	.word	0x00000000


	//----- nvinfo : EIATTR_MIN_STACK_SIZE
	.align		4
.L_3:
        /*0018*/ 	.byte	0x04, 0x12
        /*001a*/ 	.short	(.L_5 - .L_4)
	.align		4
.L_4:
        /*001c*/ 	.word	index@(triton_per_fused_mean_0)
        /*0020*/ 	.word	0x00000000
.L_5:


//--------------------- .nv.info.triton_per_fused_mean_0 --------------------------
	.section	.nv.info.triton_per_fused_mean_0,"",@"SHT_CUDA_INFO"
	.sectionflags	@""
	.align	4


	//----- nvinfo : EIATTR_CUDA_API_VERSION
	.align		4
        /*0000*/ 	.byte	0x04, 0x37
        /*0002*/ 	.short	(.L_7 - .L_6)
.L_6:
        /*0004*/ 	.word	0x00000080


	//----- nvinfo : EIATTR_KPARAM_INFO
	.align		4
.L_7:
        /*0008*/ 	.byte	0x04, 0x17
        /*000a*/ 	.short	(.L_9 - .L_8)
.L_8:
        /*000c*/ 	.word	0x00000000
        /*0010*/ 	.short	0x0004
        /*0012*/ 	.short	0x0018
        /*0014*/ 	.byte	0x00, 0xf4, 0x21, 0x00


	//----- nvinfo : EIATTR_KPARAM_INFO
	.align		4
.L_9:
        /*0018*/ 	.byte	0x04, 0x17
        /*001a*/ 	.short	(.L_11 - .L_10)
.L_10:
        /*001c*/ 	.word	0x00000000
        /*0020*/ 	.short	0x0003
        /*0022*/ 	.short	0x0014
        /*0024*/ 	.byte	0x00, 0xf0, 0x11, 0x00


	//----- nvinfo : EIATTR_KPARAM_INFO
	.align		4
.L_11:
        /*0028*/ 	.byte	0x04, 0x17
        /*002a*/ 	.short	(.L_13 - .L_12)
.L_12:
        /*002c*/ 	.word	0x00000000
        /*0030*/ 	.short	0x0002
        /*0032*/ 	.short	0x0010
        /*0034*/ 	.byte	0x00, 0xf0, 0x11, 0x00


	//----- nvinfo : EIATTR_KPARAM_INFO
	.align		4
.L_13:
        /*0038*/ 	.byte	0x04, 0x17
        /*003a*/ 	.short	(.L_15 - .L_14)
.L_14:
        /*003c*/ 	.word	0x00000000
        /*0040*/ 	.short	0x0001
        /*0042*/ 	.short	0x0008
        /*0044*/ 	.byte	0x00, 0xf4, 0x21, 0x00


	//----- nvinfo : EIATTR_KPARAM_INFO
	.align		4
.L_15:
        /*0048*/ 	.byte	0x04, 0x17
        /*004a*/ 	.short	(.L_17 - .L_16)
.L_16:
        /*004c*/ 	.word	0x00000000
        /*0050*/ 	.short	0x0000
        /*0052*/ 	.short	0x0000
        /*0054*/ 	.byte	0x00, 0xf4, 0x21, 0x00


	//----- nvinfo : EIATTR_SPARSE_MMA_MASK
	.align		4
.L_17:
        /*0058*/ 	.byte	0x03, 0x50
        /*005a*/ 	.short	0x0000


	//----- nvinfo : EIATTR_MAXREG_COUNT
	.align		4
        /*005c*/ 	.byte	0x03, 0x1b
        /*005e*/ 	.short	0x00ff


	//----- nvinfo : EIATTR_NUM_BARRIERS
	.align		4
        /*0060*/ 	.byte	0x02, 0x4c
        /*0062*/ 	.byte	0x01
	.zero		1


	//----- nvinfo : EIATTR_COOP_GROUP_MASK_REGIDS
	.align		4
        /*0064*/ 	.byte	0x04, 0x29
        /*0066*/ 	.short	(.L_19 - .L_18)


	//   ....[0]....
.L_18:
        /*0068*/ 	.word	0xffffffff


	//   ....[1]....
        /*006c*/ 	.word	0xffffffff


	//   ....[2]....
        /*0070*/ 	.word	0xffffffff


	//   ....[3]....
        /*0074*/ 	.word	0xffffffff


	//   ....[4]....
        /*0078*/ 	.word	0xffffffff


	//   ....[5]....
        /*007c*/ 	.word	0xffffffff


	//   ....[6]....
        /*0080*/ 	.word	0xffffffff


	//   ....[7]....
        /*0084*/ 	.word	0xffffffff


	//   ....[8]....
        /*0088*/ 	.word	0xffffffff


	//   ....[9]....
        /*008c*/ 	.word	0xffffffff


	//   ....[10]....
        /*0090*/ 	.word	0xffffffff


	//   ....[11]....
        /*0094*/ 	.word	0xffffffff


	//   ....[12]....
        /*0098*/ 	.word	0xffffffff


	//   ....[13]....
        /*009c*/ 	.word	0xffffffff


	//   ....[14]....
        /*00a0*/ 	.word	0xffffffff


	//   ....[15]....
        /*00a4*/ 	.word	0xffffffff


	//   ....[16]....
        /*00a8*/ 	.word	0xffffffff


	//   ....[17]....
        /*00ac*/ 	.word	0xffffffff


	//   ....[18]....
        /*00b0*/ 	.word	0xffffffff


	//   ....[19]....
        /*00b4*/ 	.word	0xffffffff


	//----- nvinfo : EIATTR_COOP_GROUP_INSTR_OFFSETS
	.align		4
.L_19:
        /*00b8*/ 	.byte	0x04, 0x28
        /*00ba*/ 	.short	(.L_21 - .L_20)


	//   ....[0]....
.L_20:
        /*00bc*/ 	.word	0x00000460


	//   ....[1]....
        /*00c0*/ 	.word	0x00000490


	//   ....[2]....
        /*00c4*/ 	.word	0x000004c0


	//   ....[3]....
        /*00c8*/ 	.word	0x000004d0


	//   ....[4]....
        /*00cc*/ 	.word	0x00000500


	//   ....[5]....
        /*00d0*/ 	.word	0x00000510


	//   ....[6]....
        /*00d4*/ 	.word	0x00000520


	//   ....[7]....
        /*00d8*/ 	.word	0x00000540


	//   ....[8]....
        /*00dc*/ 	.word	0x000006b0


	//   ....[9]....
        /*00e0*/ 	.word	0x000006c0


	//   ....[10]....
        /*00e4*/ 	.word	0x000006d0


	//   ....[11]....
        /*00e8*/ 	.word	0x000006e0


	//   ....[12]....
        /*00ec*/ 	.word	0x00000710


	//   ....[13]....
        /*00f0*/ 	.word	0x00000730


	//   ....[14]....
        /*00f4*/ 	.word	0x00000750


	//   ....[15]....
        /*00f8*/ 	.word	0x00000760


	//   ....[16]....
        /*00fc*/ 	.word	0x00000790


	//   ....[17]....
        /*0100*/ 	.word	0x000007b0


	//   ....[18]....
        /*0104*/ 	.word	0x000007d0


	//   ....[19]....
        /*0108*/ 	.word	0x000007e0


	//----- nvinfo : EIATTR_VRC_CTA_INIT_COUNT
	.align		4
.L_21:
        /*010c*/ 	.byte	0x02, 0x4a
	.zero		1
	.zero		1


	//----- nvinfo : EIATTR_EXIT_INSTR_OFFSETS
	.align		4
        /*0110*/ 	.byte	0x04, 0x1c
        /*0112*/ 	.short	(.L_23 - .L_22)


	//   ....[0]....
.L_22:
        /*0114*/ 	.word	0x00000990


	//   ....[1]....
        /*0118*/ 	.word	0x00000a00


	//----- nvinfo : EIATTR_REQNTID
	.align		4
.L_23:
        /*011c*/ 	.byte	0x04, 0x10
        /*011e*/ 	.short	(.L_25 - .L_24)
.L_24:
        /*0120*/ 	.word	0x00000100
        /*0124*/ 	.word	0x00000001
        /*0128*/ 	.word	0x00000001


	//----- nvinfo : EIATTR_CBANK_PARAM_SIZE
	.align		4
.L_25:
        /*012c*/ 	.byte	0x03, 0x19
        /*012e*/ 	.short	0x0020


	//----- nvinfo : EIATTR_PARAM_CBANK
	.align		4
        /*0130*/ 	.byte	0x04, 0x0a
        /*0132*/ 	.short	(.L_27 - .L_26)
	.align		4
.L_26:
        /*0134*/ 	.word	index@(.nv.constant0.triton_per_fused_mean_0)
        /*0138*/ 	.short	0x0380
        /*013a*/ 	.short	0x0020


	//----- nvinfo : EIATTR_SW_WAR
	.align		4
.L_27:
        /*013c*/ 	.byte	0x04, 0x36
        /*013e*/ 	.short	(.L_29 - .L_28)
.L_28:
        /*0140*/ 	.word	0x00000000
.L_29:


//--------------------- .nv.compat                --------------------------
	.section	.nv.compat,"",@"SHT_CUDA_COMPAT_INFO"
	.align	4
        /*0000*/ 	.byte	0x02, 0x02, 0x01, 0x00, 0x02, 0x05, 0x05, 0x00, 0x02, 0x03, 0x00, 0x00, 0x02, 0x06, 0x01, 0x00


//--------------------- .nv.callgraph             --------------------------
	.section	.nv.callgraph,"",@"SHT_CUDA_CALLGRAPH"
	.align	4
	.sectionentsize	8
	.align		4
        /*0000*/ 	.word	0x00000000
	.align		4
        /*0004*/ 	.word	0xffffffff
	.align		4
        /*0008*/ 	.word	0x00000000
	.align		4
        /*000c*/ 	.word	0xfffffffe
	.align		4
        /*0010*/ 	.word	0x00000000
	.align		4
        /*0014*/ 	.word	0xfffffffd
	.align		4
        /*0018*/ 	.word	0x00000000
	.align		4
        /*001c*/ 	.word	0xfffffffc


//--------------------- .text.triton_per_fused_mean_0 --------------------------
	.section	.text.triton_per_fused_mean_0,"ax",@progbits
	.align	128
        .global         triton_per_fused_mean_0
        .type           triton_per_fused_mean_0,@function
        .size           triton_per_fused_mean_0,(.L_x_1 - triton_per_fused_mean_0)
        .other          triton_per_fused_mean_0,@"STO_CUDA_ENTRY STV_DEFAULT"
triton_per_fused_mean_0:
.text.triton_per_fused_mean_0:
[----:B------:R-:W0:Y:S01]  /*0000*/  LDC R1, c[0x0][0x37c] ;  /* 0x0000df00ff017b82 */ /* 0x000e220000000800 */
[----:B------:R-:W1:Y:S07]  /*0010*/  S2R R0, SR_TID.X ;  /* 0x0000000000007919 */ /* 0x000e6e0000002100 */
[----:B------:R-:W2:Y:S01]  /*0020*/  LDC.64 R14, c[0x0][0x380] ;  /* 0x0000e000ff0e7b82 */ /* 0x000ea20000000a00 */
[----:B------:R-:W3:Y:S01]  /*0030*/  LDCU.64 UR6, c[0x0][0x358] ;  /* 0x00006b00ff0677ac */ /* 0x000ee20008000a00 */
[----:B------:R-:W4:Y:S01]  /*0040*/  S2R R3, SR_CTAID.X ;  /* 0x0000000000037919 */ /* 0x000f220000002500 */
[----:B-1----:R-:W-:Y:S01]  /*0050*/  IMAD.SHL.U32 R2, R0, 0x8, RZ ;  /* 0x0000000800027824 */ /* 0x002fe200078e00ff */
[----:B------:R-:W-:Y:S01]  /*0060*/  SHF.R.U32.HI R8, RZ, 0x4, R0 ;  /* 0x00000004ff087819 */ /* 0x000fe20000011600 */
[----:B----4-:R-:W-:-:S03]  /*0070*/  IMAD.SHL.U32 R3, R3, 0x80, RZ ;  /* 0x0000008003037824 */ /* 0x010fc600078e00ff */
[----:B------:R-:W-:-:S04]  /*0080*/  LOP3.LUT R2, R2, 0x78, RZ, 0xc0, !PT ;  /* 0x0000007802027812 */ /* 0x000fc800078ec0ff */
[----:B------:R-:W-:-:S05]  /*0090*/  LOP3.LUT R4, R2, R3, RZ, 0xfc, !PT ;  /* 0x0000000302047212 */ /* 0x000fca00078efcff */
[C---:B------:R-:W-:Y:S01]  /*00a0*/  IMAD.HI R5, R4.reuse, 0x66666667, RZ ;  /* 0x6666666704057827 */ /* 0x040fe200078e02ff */
[----:B------:R-:W-:-:S04]  /*00b0*/  ISETP.GE.AND P0, PT, R4, 0x25800, PT ;  /* 0x000258000400780c */ /* 0x000fc80003f06270 */
[----:B------:R-:W-:-:S04]  /*00c0*/  SHF.R.U32.HI R6, RZ, 0x1f, R5 ;  /* 0x0000001fff067819 */ /* 0x000fc80000011605 */
[----:B------:R-:W-:Y:S02]  /*00d0*/  LEA.HI.SX32 R7, R5, R6, 0x15 ;  /* 0x0000000605077211 */ /* 0x000fe400078faaff */
[----:B------:R-:W-:-:S03]  /*00e0*/  SGXT.U32 R5, R8, 0x4 ;  /* 0x000000040805781a */ /* 0x000fc60000000000 */
[----:B------:R-:W-:-:S04]  /*00f0*/  IMAD R6, R7, -0x1400, R4 ;  /* 0xffffec0007067824 */ /* 0x000fc800078e0204 */
[----:B------:R-:W-:Y:S01]  /*0100*/  IMAD R6, R5, 0x2800, R6 ;  /* 0x0000280005067824 */ /* 0x000fe200078e0206 */
[----:B------:R-:W-:-:S03]  /*0110*/  CS2R R4, SRZ ;  /* 0x0000000000047805 */ /* 0x000fc6000001ff00 */
[----:B------:R-:W-:Y:S01]  /*0120*/  IMAD R13, R7, 0x50000, R6 ;  /* 0x00050000070d7824 */ /* 0x000fe200078e0206 */
[----:B------:R-:W-:-:S04]  /*0130*/  CS2R R6, SRZ ;  /* 0x0000000000067805 */ /* 0x000fc8000001ff00 */
[C---:B------:R-:W-:Y:S01]  /*0140*/  IADD3 R9, PT, PT, R13.reuse, 0x28000, RZ ;  /* 0x000280000d097810 */ /* 0x040fe20007ffe0ff */
[----:B--2---:R-:W-:Y:S01]  /*0150*/  IMAD.WIDE R12, R13, 0x2, R14 ;  /* 0x000000020d0c7825 */ /* 0x004fe200078e020e */
[----:B------:R-:W-:-:S03]  /*0160*/  CS2R R10, SRZ ;  /* 0x00000000000a7805 */ /* 0x000fc6000001ff00 */
[----:B------:R-:W-:Y:S01]  /*0170*/  IMAD.WIDE R14, R9, 0x2, R14 ;  /* 0x00000002090e7825 */ /* 0x000fe200078e020e */
[----:B------:R-:W-:Y:S01]  /*0180*/  CS2R R8, SRZ ;  /* 0x0000000000087805 */ /* 0x000fe2000001ff00 */
[----:B---3--:R-:W2:Y:S05]  /*0190*/  @!P0 LDG.E.128 R4, desc[UR6][R12.64] ;  /* 0x000000060c048981 */ /* 0x008eaa000c1e1d00 */
[----:B------:R-:W3:Y:S01]  /*01a0*/  @!P0 LDG.E.128 R8, desc[UR6][R14.64] ;  /* 0x000000060e088981 */ /* 0x000ee2000c1e1d00 */
[----:B------:R-:W1:Y:S01]  /*01b0*/  S2UR UR5, SR_CgaCtaId ;  /* 0x00000000000579c3 */ /* 0x000e620000008800 */
[----:B------:R-:W-:Y:S02]  /*01c0*/  UMOV UR4, 0x400 ;  /* 0x0000040000047882 */ /* 0x000fe40000000000 */
[----:B-1----:R-:W-:Y:S01]  /*01d0*/  ULEA UR4, UR5, UR4, 0x18 ;  /* 0x0000000405047291 */ /* 0x002fe2000f8ec0ff */
[C---:B--2---:R-:W-:Y:S01]  /*01e0*/  PRMT R16, R4.reuse, 0x7632, R16 ;  /* 0x0000763204107816 */ /* 0x044fe20000000010 */
[----:B------:R-:W-:Y:S01]  /*01f0*/  IMAD.U32 R18, R5, 0x10000, RZ ;  /* 0x0001000005127824 */ /* 0x000fe200078e00ff */
[----:B------:R-:W-:Y:S01]  /*0200*/  SHF.L.U32 R17, R4, 0x10, RZ ;  /* 0x0000001004117819 */ /* 0x000fe200000006ff */
[----:B------:R-:W-:Y:S01]  /*0210*/  IMAD.U32 R12, R7, 0x10000, RZ ;  /* 0x00010000070c7824 */ /* 0x000fe200078e00ff */
[----:B------:R-:W-:Y:S01]  /*0220*/  PRMT R4, R5, 0x7632, R4 ;  /* 0x0000763205047816 */ /* 0x000fe20000000004 */
[----:B---3--:R-:W-:Y:S01]  /*0230*/  IMAD.U32 R13, R9, 0x10000, RZ ;  /* 0x00010000090d7824 */ /* 0x008fe200078e00ff */
[C---:B------:R-:W-:Y:S01]  /*0240*/  PRMT R5, R6.reuse, 0x7632, R5 ;  /* 0x0000763206057816 */ /* 0x040fe20000000005 */
[----:B------:R-:W-:Y:S01]  /*0250*/  IMAD.U32 R15, R11, 0x10000, RZ ;  /* 0x000100000b0f7824 */ /* 0x000fe200078e00ff */
[----:B------:R-:W-:Y:S01]  /*0260*/  SHF.L.U32 R19, R6, 0x10, RZ ;  /* 0x0000001006137819 */ /* 0x000fe200000006ff */
[----:B------:R-:W-:Y:S01]  /*0270*/  FADD R18, R18, R13 ;  /* 0x0000000d12127221 */ /* 0x000fe20000000000 */
[----:B------:R-:W-:Y:S01]  /*0280*/  PRMT R6, R7, 0x7632, R6 ;  /* 0x0000763207067816 */ /* 0x000fe20000000006 */
[----:B------:R-:W-:Y:S01]  /*0290*/  IMAD.U32 R4, R4, 0x10000, RZ ;  /* 0x0001000004047824 */ /* 0x000fe200078e00ff */
[----:B------:R-:W-:Y:S01]  /*02a0*/  PRMT R7, R8, 0x7632, R7 ;  /* 0x0000763208077816 */ /* 0x000fe20000000007 */
[----:B------:R-:W-:Y:S01]  /*02b0*/  FADD R12, R12, R15 ;  /* 0x0000000f0c0c7221 */ /* 0x000fe20000000000 */
[----:B------:R-:W-:-:S02]  /*02c0*/  SHF.L.U32 R20, R8, 0x10, RZ ;  /* 0x0000001008147819 */ /* 0x000fc400000006ff */
[----:B------:R-:W-:Y:S01]  /*02d0*/  PRMT R8, R9, 0x7632, R8 ;  /* 0x0000763209087816 */ /* 0x000fe20000000008 */
[----:B------:R-:W-:Y:S01]  /*02e0*/  IMAD.U32 R7, R7, 0x10000, RZ ;  /* 0x0001000007077824 */ /* 0x000fe200078e00ff */
[----:B------:R-:W-:Y:S01]  /*02f0*/  PRMT R9, R10, 0x7632, R9 ;  /* 0x000076320a097816 */ /* 0x000fe20000000009 */
[----:B------:R-:W-:Y:S01]  /*0300*/  FADD R17, R17, R20 ;  /* 0x0000001411117221 */ /* 0x000fe20000000000 */
[----:B------:R-:W-:Y:S01]  /*0310*/  PRMT R11, R11, 0x7632, R11 ;  /* 0x000076320b0b7816 */ /* 0x000fe2000000000b */
[----:B------:R-:W-:Y:S01]  /*0320*/  IMAD.U32 R13, R8, 0x10000, RZ ;  /* 0x00010000080d7824 */ /* 0x000fe200078e00ff */
[----:B------:R-:W-:Y:S02]  /*0330*/  SHF.L.U32 R10, R10, 0x10, RZ ;  /* 0x000000100a0a7819 */ /* 0x000fe400000006ff */
[----:B------:R-:W-:Y:S01]  /*0340*/  SHF.L.U32 R16, R16, 0x10, RZ ;  /* 0x0000001010107819 */ /* 0x000fe200000006ff */
[----:B------:R-:W-:Y:S01]  /*0350*/  FADD R4, R4, R13 ;  /* 0x0000000d04047221 */ /* 0x000fe20000000000 */
[----:B------:R-:W-:Y:S01]  /*0360*/  SHF.L.U32 R5, R5, 0x10, RZ ;  /* 0x0000001005057819 */ /* 0x000fe200000006ff */
[----:B------:R-:W-:Y:S01]  /*0370*/  FADD R10, R19, R10 ;  /* 0x0000000a130a7221 */ /* 0x000fe20000000000 */
[----:B------:R-:W-:Y:S01]  /*0380*/  SHF.L.U32 R6, R6, 0x10, RZ ;  /* 0x0000001006067819 */ /* 0x000fe200000006ff */
[----:B------:R-:W-:Y:S01]  /*0390*/  FADD R7, R16, R7 ;  /* 0x0000000710077221 */ /* 0x000fe20000000000 */
[----:B------:R-:W-:-:S02]  /*03a0*/  SHF.L.U32 R8, R9, 0x10, RZ ;  /* 0x0000001009087819 */ /* 0x000fc400000006ff */
[----:B------:R-:W-:Y:S01]  /*03b0*/  SHF.L.U32 R11, R11, 0x10, RZ ;  /* 0x000000100b0b7819 */ /* 0x000fe200000006ff */
[----:B------:R-:W-:Y:S02]  /*03c0*/  FSEL R12, R12, RZ, !P0 ;  /* 0x000000ff0c0c7208 */ /* 0x000fe40004000000 */
[----:B------:R-:W-:Y:S01]  /*03d0*/  FADD R5, R5, R8 ;  /* 0x0000000805057221 */ /* 0x000fe20000000000 */
[----:B------:R-:W-:Y:S01]  /*03e0*/  FSEL R17, R17, RZ, !P0 ;  /* 0x000000ff11117208 */ /* 0x000fe20004000000 */
[----:B------:R-:W-:Y:S01]  /*03f0*/  FADD R11, R6, R11 ;  /* 0x0000000b060b7221 */ /* 0x000fe20000000000 */
[----:B------:R-:W-:Y:S01]  /*0400*/  FSEL R18, R18, RZ, !P0 ;  /* 0x000000ff12127208 */ /* 0x000fe20004000000 */
[----:B------:R-:W-:Y:S01]  /*0410*/  FSEL R10, R10, RZ, !P0 ;  /* 0x000000ff0a0a7208 */ /* 0x000fe20004000000 */
[----:B------:R-:W-:Y:S01]  /*0420*/  FSEL R7, R7, RZ, !P0 ;  /* 0x000000ff07077208 */ /* 0x000fe20004000000 */
[----:B------:R-:W-:Y:S01]  /*0430*/  FSEL R4, R4, RZ, !P0 ;  /* 0x000000ff04047208 */ /* 0x000fe20004000000 */
[----:B------:R-:W-:Y:S01]  /*0440*/  FSEL R6, R5, RZ, !P0 ;  /* 0x000000ff05067208 */ /* 0x000fe20004000000 */
[----:B------:R-:W-:Y:S01]  /*0450*/  FSEL R11, R11, RZ, !P0 ;  /* 0x000000ff0b0b7208 */ /* 0x000fe20004000000 */
[----:B------:R-:W1:Y:S01]  /*0460*/  SHFL.BFLY PT, R21, R12, 0x10, 0x1f ;  /* 0x0e001f000c157f89 */ /* 0x000e6200000e0000 */
[----:B------:R-:W-:-:S02]  /*0470*/  SHF.R.U32.HI R5, RZ, 0x3, R0 ;  /* 0x00000003ff057819 */ /* 0x000fc40000011600 */
[----:B------:R-:W-:Y:S01]  /*0480*/  LOP3.LUT P0, RZ, R0, 0x10, RZ, 0xc0, !PT ;  /* 0x0000001000ff7812 */ /* 0x000fe2000780c0ff */
[----:B------:R-:W2:Y:S01]  /*0490*/  SHFL.BFLY PT, R8, R17, 0x10, 0x1f ;  /* 0x0e001f0011087f89 */ /* 0x000ea200000e0000 */
[----:B------:R-:W-:Y:S02]  /*04a0*/  LOP3.LUT R20, R5, 0x1c, RZ, 0xc0, !PT ;  /* 0x0000001c05147812 */ /* 0x000fe400078ec0ff */
[C---:B------:R-:W-:Y:S01]  /*04b0*/  LEA R5, R2.reuse, UR4, 0x5 ;  /* 0x0000000402057c11 */ /* 0x040fe2000f8e28ff */
[----:B------:R-:W3:Y:S04]  /*04c0*/  SHFL.BFLY PT, R9, R18, 0x10, 0x1f ;  /* 0x0e001f0012097f89 */ /* 0x000ee800000e0000 */
[----:B------:R-:W4:Y:S01]  /*04d0*/  SHFL.BFLY PT, R15, R10, 0x10, 0x1f ;  /* 0x0e001f000a0f7f89 */ /* 0x000f2200000e0000 */
[----:B------:R-:W-:Y:S01]  /*04e0*/  IADD3 R20, PT, PT, R5, R20, RZ ;  /* 0x0000001405147210 */ /* 0x000fe20007ffe0ff */
[----:B------:R-:W-:-:S02]  /*04f0*/  IMAD R2, R2, -0x1c, R5 ;  /* 0xffffffe402027824 */ /* 0x000fc400078e0205 */
[----:B------:R-:W5:Y:S04]  /*0500*/  SHFL.BFLY PT, R14, R7, 0x10, 0x1f ;  /* 0x0e001f00070e7f89 */ /* 0x000f6800000e0000 */
[----:B------:R-:W0:Y:S04]  /*0510*/  SHFL.BFLY PT, R13, R4, 0x10, 0x1f ;  /* 0x0e001f00040d7f89 */ /* 0x000e2800000e0000 */
[----:B------:R-:W0:Y:S01]  /*0520*/  SHFL.BFLY PT, R19, R6, 0x10, 0x1f ;  /* 0x0e001f0006137f89 */ /* 0x000e2200000e0000 */
[----:B-1----:R-:W-:-:S03]  /*0530*/  FADD R23, R12, R21 ;  /* 0x000000150c177221 */ /* 0x002fc60000000000 */
[----:B------:R-:W1:Y:S01]  /*0540*/  SHFL.BFLY PT, R16, R11, 0x10, 0x1f ;  /* 0x0e001f000b107f89 */ /* 0x000e6200000e0000 */
[----:B--2---:R-:W-:Y:S01]  /*0550*/  FADD R17, R17, R8 ;  /* 0x0000000811117221 */ /* 0x004fe20000000000 */
[----:B---3--:R-:W-:Y:S02]  /*0560*/  FADD R9, R18, R9 ;  /* 0x0000000912097221 */ /* 0x008fe40000000000 */
[----:B------:R-:W-:Y:S01]  /*0570*/  @!P0 STS [R20+0xc0], R23 ;  /* 0x0000c01714008388 */ /* 0x000fe20000000800 */
[----:B----4-:R-:W-:-:S03]  /*0580*/  FADD R15, R10, R15 ;  /* 0x0000000f0a0f7221 */ /* 0x010fc60000000000 */
[----:B------:R-:W-:Y:S01]  /*0590*/  @!P0 STS [R20], R17 ;  /* 0x0000001114008388 */ /* 0x000fe20000000800 */
[----:B-----5:R-:W-:-:S03]  /*05a0*/  FADD R21, R7, R14 ;  /* 0x0000000e07157221 */ /* 0x020fc60000000000 */
[----:B------:R-:W-:Y:S01]  /*05b0*/  @!P0 STS [R20+0x40], R9 ;  /* 0x0000400914008388 */ /* 0x000fe20000000800 */
[----:B0-----:R-:W-:-:S03]  /*05c0*/  FADD R13, R4, R13 ;  /* 0x0000000d040d7221 */ /* 0x001fc60000000000 */
[----:B------:R-:W-:Y:S01]  /*05d0*/  @!P0 STS [R20+0x80], R15 ;  /* 0x0000800f14008388 */ /* 0x000fe20000000800 */
[----:B------:R-:W-:Y:S01]  /*05e0*/  LEA R4, R0, UR4, 0x2 ;  /* 0x0000000400047c11 */ /* 0x000fe2000f8e10ff */
[----:B------:R-:W-:Y:S02]  /*05f0*/  FADD R19, R6, R19 ;  /* 0x0000001306137221 */ /* 0x000fe40000000000 */
[----:B------:R-:W-:Y:S01]  /*0600*/  @!P0 STS [R20+0x20], R21 ;  /* 0x0000201514008388 */ /* 0x000fe20000000800 */
[----:B-1----:R-:W-:-:S03]  /*0610*/  FADD R25, R11, R16 ;  /* 0x000000100b197221 */ /* 0x002fc60000000000 */
[----:B------:R-:W-:Y:S04]  /*0620*/  @!P0 STS [R20+0x60], R13 ;  /* 0x0000600d14008388 */ /* 0x000fe80000000800 */
[----:B------:R-:W-:Y:S04]  /*0630*/  @!P0 STS [R20+0xa0], R19 ;  /* 0x0000a01314008388 */ /* 0x000fe80000000800 */
[----:B------:R-:W-:Y:S01]  /*0640*/  @!P0 STS [R20+0xe0], R25 ;  /* 0x0000e01914008388 */ /* 0x000fe20000000800 */
[----:B------:R-:W-:Y:S01]  /*0650*/  BAR.SYNC.DEFER_BLOCKING 0x0 ;  /* 0x0000000000007b1d */ /* 0x000fe20000010000 */
[----:B------:R-:W-:-:S05]  /*0660*/  LOP3.LUT P0, RZ, R0, 0x7, RZ, 0xc0, !PT ;  /* 0x0000000700ff7812 */ /* 0x000fca000780c0ff */
[----:B------:R-:W0:Y:S04]  /*0670*/  LDS R6, [R4] ;  /* 0x0000000004067984 */ /* 0x000e280000000800 */
[----:B------:R-:W1:Y:S04]  /*0680*/  LDS R9, [R4+0x400] ;  /* 0x0004000004097984 */ /* 0x000e680000000800 */
[----:B------:R-:W2:Y:S04]  /*0690*/  LDS R12, [R4+0x800] ;  /* 0x00080000040c7984 */ /* 0x000ea80000000800 */
[----:B------:R-:W3:Y:S04]  /*06a0*/  LDS R15, [R4+0xc00] ;  /* 0x000c0000040f7984 */ /* 0x000ee80000000800 */
[----:B0-----:R-:W0:Y:S04]  /*06b0*/  SHFL.BFLY PT, R7, R6, 0x4, 0x1f ;  /* 0x0c801f0006077f89 */ /* 0x001e2800000e0000 */
[----:B-1----:R-:W1:Y:S04]  /*06c0*/  SHFL.BFLY PT, R8, R9, 0x4, 0x1f ;  /* 0x0c801f0009087f89 */ /* 0x002e6800000e0000 */
[----:B--2---:R-:W2:Y:S04]  /*06d0*/  SHFL.BFLY PT, R11, R12, 0x4, 0x1f ;  /* 0x0c801f000c0b7f89 */ /* 0x004ea800000e0000 */
[----:B---3--:R-:W3:Y:S01]  /*06e0*/  SHFL.BFLY PT, R14, R15, 0x4, 0x1f ;  /* 0x0c801f000f0e7f89 */ /* 0x008ee200000e0000 */
[----:B0-----:R-:W-:Y:S01]  /*06f0*/  FADD R7, R6, R7 ;  /* 0x0000000706077221 */ /* 0x001fe20000000000 */
[----:B-1----:R-:W-:-:S04]  /*0700*/  FADD R10, R9, R8 ;  /* 0x00000008090a7221 */ /* 0x002fc80000000000 */
[----:B------:R-:W0:Y:S01]  /*0710*/  SHFL.BFLY PT, R8, R7, 0x2, 0x1f ;  /* 0x0c401f0007087f89 */ /* 0x000e2200000e0000 */
[----:B--2---:R-:W-:-:S03]  /*0720*/  FADD R13, R12, R11 ;  /* 0x0000000b0c0d7221 */ /* 0x004fc60000000000 */
[----:B------:R-:W1:Y:S01]  /*0730*/  SHFL.BFLY PT, R11, R10, 0x2, 0x1f ;  /* 0x0c401f000a0b7f89 */ /* 0x000e6200000e0000 */
[----:B---3--:R-:W-:-:S03]  /*0740*/  FADD R16, R15, R14 ;  /* 0x0000000e0f107221 */ /* 0x008fc60000000000 */
[----:B------:R-:W2:Y:S04]  /*0750*/  SHFL.BFLY PT, R14, R13, 0x2, 0x1f ;  /* 0x0c401f000d0e7f89 */ /* 0x000ea800000e0000 */
[----:B------:R-:W3:Y:S01]  /*0760*/  SHFL.BFLY PT, R17, R16, 0x2, 0x1f ;  /* 0x0c401f0010117f89 */ /* 0x000ee200000e0000 */
        /* <DEDUP_REMOVED lines=10> */
[----:B------:R0:W-:Y:S01]  /*0810*/  @!P0 STS [R4], R7 ;  /* 0x0000000704008388 */ /* 0x0001e20000000800 */
[----:B--2---:R-:W-:-:S03]  /*0820*/  FADD R19, R14, R15 ;  /* 0x0000000f0e137221 */ /* 0x004fc60000000000 */
[----:B------:R-:W-:Y:S01]  /*0830*/  @!P0 STS [R4+0x400], R17 ;  /* 0x0004001104008388 */ /* 0x000fe20000000800 */
[----:B---3--:R-:W-:-:S03]  /*0840*/  FADD R21, R12, R21 ;  /* 0x000000150c157221 */ /* 0x008fc60000000000 */
[----:B------:R-:W-:Y:S01]  /*0850*/  @!P0 STS [R4+0x800], R19 ;  /* 0x0008001304008388 */ /* 0x000fe20000000800 */
[----:B0-----:R-:W-:-:S03]  /*0860*/  LOP3.LUT R7, R3, 0x7f, R0, 0xf8, !PT ;  /* 0x0000007f03077812 */ /* 0x001fc600078ef800 */
[----:B------:R-:W-:Y:S01]  /*0870*/  @!P0 STS [R4+0xc00], R21 ;  /* 0x000c001504008388 */ /* 0x000fe20000000800 */
[----:B------:R-:W-:Y:S01]  /*0880*/  BAR.SYNC.DEFER_BLOCKING 0x0 ;  /* 0x0000000000007b1d */ /* 0x000fe20000010000 */
[C---:B------:R-:W-:Y:S02]  /*0890*/  LOP3.LUT P0, RZ, R0.reuse, 0x80, RZ, 0xc0, !PT ;  /* 0x0000008000ff7812 */ /* 0x040fe4000780c0ff */
[----:B------:R-:W-:-:S03]  /*08a0*/  LOP3.LUT R0, R0, 0x7f, RZ, 0xc0, !PT ;  /* 0x0000007f00007812 */ /* 0x000fc600078ec0ff */
[----:B------:R-:W-:Y:S01]  /*08b0*/  ISETP.LT.AND P0, PT, R7, 0x25800, !P0 ;  /* 0x000258000700780c */ /* 0x000fe20004701270 */
[----:B------:R-:W-:Y:S01]  /*08c0*/  LEA R0, R0, UR4, 0x2 ;  /* 0x0000000400007c11 */ /* 0x000fe2000f8e10ff */
[----:B------:R-:W-:Y:S04]  /*08d0*/  LDS R12, [R5] ;  /* 0x00000000050c7984 */ /* 0x000fe80000000800 */
[----:B------:R-:W-:Y:S04]  /*08e0*/  LDS R13, [R5+0x20] ;  /* 0x00002000050d7984 */ /* 0x000fe80000000800 */
[----:B------:R-:W-:Y:S04]  /*08f0*/  LDS R14, [R5+0x40] ;  /* 0x00004000050e7984 */ /* 0x000fe80000000800 */
[----:B------:R-:W0:Y:S04]  /*0900*/  LDS R15, [R5+0x60] ;  /* 0x00006000050f7984 */ /* 0x000e280000000800 */
[----:B------:R-:W-:Y:S04]  /*0910*/  LDS R8, [R5+0x80] ;  /* 0x0000800005087984 */ /* 0x000fe80000000800 */
[----:B------:R-:W-:Y:S04]  /*0920*/  LDS R9, [R5+0xa0] ;  /* 0x0000a00005097984 */ /* 0x000fe80000000800 */
[----:B------:R-:W-:Y:S04]  /*0930*/  LDS R10, [R5+0xc0] ;  /* 0x0000c000050a7984 */ /* 0x000fe80000000800 */
[----:B------:R-:W1:Y:S01]  /*0940*/  LDS R11, [R5+0xe0] ;  /* 0x0000e000050b7984 */ /* 0x000e620000000800 */
[----:B------:R-:W-:Y:S06]  /*0950*/  BAR.SYNC.DEFER_BLOCKING 0x0 ;  /* 0x0000000000007b1d */ /* 0x000fec0000010000 */
[----:B0-----:R0:W-:Y:S04]  /*0960*/  STS.128 [R2], R12 ;  /* 0x0000000c02007388 */ /* 0x0011e80000000c00 */
[----:B-1----:R0:W-:Y:S01]  /*0970*/  STS.128 [R2+0x10], R8 ;  /* 0x0000100802007388 */ /* 0x0021e20000000c00 */
[----:B------:R-:W-:Y:S06]  /*0980*/  BAR.SYNC.DEFER_BLOCKING 0x0 ;  /* 0x0000000000007b1d */ /* 0x000fec0000010000 */
[----:B------:R-:W-:Y:S05]  /*0990*/  @!P0 EXIT ;  /* 0x000000000000894d */ /* 0x000fea0003800000 */
[----:B------:R-:W1:Y:S01]  /*09a0*/  LDS R0, [R0] ;  /* 0x0000000000007984 */ /* 0x000e620000000800 */
[----:B0-----:R-:W0:Y:S02]  /*09b0*/  LDC.64 R2, c[0x0][0x388] ;  /* 0x0000e200ff027b82 */ /* 0x001e240000000a00 */
[----:B0-----:R-:W-:-:S04]  /*09c0*/  IMAD.WIDE R2, R7, 0x2, R2 ;  /* 0x0000000207027825 */ /* 0x001fc800078e0202 */
[----:B-1----:R-:W-:-:S05]  /*09d0*/  FMUL R4, R0, 0.03125 ;  /* 0x3d00000000047820 */ /* 0x002fca0000400000 */
[----:B------:R-:W-:-:S05]  /*09e0*/  F2FP.BF16.F32.PACK_AB R4, RZ, R4 ;  /* 0x00000004ff04723e */ /* 0x000fca00000010ff */
[----:B------:R-:W-:Y:S01]  /*09f0*/  STG.E.U16 desc[UR6][R2.64], R4 ;  /* 0x0000000402007986 */ /* 0x000fe2000c101506 */
[----:B------:R-:W-:Y:S05]  /*0a00*/  EXIT ;  /* 0x000000000000794d */ /* 0x000fea0003800000 */
.L_x_0:
[----:B------:R-:W-:-:S00]  /*0a10*/  BRA `(.L_x_0) ;  /* 0xfffffffc00fc7947 */ /* 0x000fc0000383ffff */
[----:B------:R-:W-:-:S00]  /*0a20*/  NOP ;  /* 0x0000000000007918 */ /* 0x000fc00000000000 */
        /* <DEDUP_REMOVED lines=13> */
.L_x_1:


//--------------------- .nv.shared.triton_per_fused_mean_0 --------------------------
	.section	.nv.shared.triton_per_fused_mean_0,"aw",@nobits
	.sectionflags	@""
	.align	16
	.zero		1024


//--------------------- .nv.shared.reserved.0     --------------------------
	.section	.nv.shared.reserved.0,"aw",@nobits
	.weak		__nv_reservedSMEM_offset_0_alias
	.size		__nv_reservedSMEM_offset_0_alias, 0, 64
	.other		__nv_reservedSMEM_offset_0_alias,@"STO_CUDA_RESERVED_SHARED STV_DEFAULT"
__nv_reservedSMEM_offset_0_alias:
	.zero		0
	.zero		64


//--------------------- .nv.constant0.triton_per_fused_mean_0 --------------------------
	.section	.nv.constant0.triton_per_fused_mean_0,"a",@progbits
	.sectionflags	@""
	.align	4
.nv.constant0.triton_per_fused_mean_0:
	.zero		928


//--------------------- SYMBOLS --------------------------

	.type		.nv.reservedSmem.offset0,@object
	.size		.nv.reservedSmem.offset0,0x4
	.type		.nv.reservedSmem.cap,@object
	.size		.nv.reservedSmem.cap,0x4
